//
// Generated by NVIDIA NVVM Compiler
//
// Compiler Build ID: CL-36424714
// Cuda compilation tools, release 13.0, V13.0.88
// Based on NVVM 20.0.0
//

.version 9.0
.target sm_100
.address_size 64

	// .globl	default_function_kernel

.visible .entry default_function_kernel(
	.param .u64 .ptr .align 1 default_function_kernel_param_0,
	.param .u64 .ptr .align 1 default_function_kernel_param_1
)
.maxntid 21
{
	.reg .pred 	%p<4>;
	.reg .b32 	%r<4>;
	.reg .b32 	%f<23>;
	.reg .b64 	%rd<8>;

	ld.param.u64 	%rd1, [default_function_kernel_param_0];
	ld.param.u64 	%rd2, [default_function_kernel_param_1];
	cvta.to.global.u64 	%rd3, %rd1;
	cvta.to.global.u64 	%rd4, %rd2;
	mov.u32 	%r1, %ctaid.x;
	mov.u32 	%r2, %tid.x;
	mad.lo.s32 	%r3, %r1, 21, %r2;
	mul.wide.u32 	%rd5, %r3, 4;
	add.s64 	%rd6, %rd4, %rd5;
	ld.global.nc.f32 	%f1, [%rd6];
	abs.f32 	%f2, %f1;
	fma.rn.f32 	%f3, %f2, 0fBF000000, 0f3F000000;
	rsqrt.approx.ftz.f32 	%f4, %f3;
	mul.f32 	%f5, %f4, %f3;
	mul.f32 	%f6, %f4, 0fBF000000;
	fma.rn.f32 	%f7, %f5, %f6, 0f3F000000;
	fma.rn.f32 	%f8, %f5, %f7, %f5;
	setp.eq.f32 	%p1, %f2, 0f3F800000;
	selp.f32 	%f9, 0f00000000, %f8, %p1;
	setp.gt.f32 	%p2, %f2, 0f3F0F5C29;
	selp.f32 	%f10, %f9, %f2, %p2;
	mul.f32 	%f11, %f10, %f10;
	fma.rn.f32 	%f12, %f11, 0f3D4DD2F7, 0f3C99CA97;
	fma.rn.f32 	%f13, %f12, %f11, 0f3D3F90E8;
	fma.rn.f32 	%f14, %f13, %f11, 0f3D993CCF;
	fma.rn.f32 	%f15, %f14, %f11, 0f3E2AAC04;
	mul.f32 	%f16, %f11, %f15;
	fma.rn.f32 	%f17, %f16, %f10, %f10;
	mul.f32 	%f18, %f17, 0fC0000000;
	fma.rn.f32 	%f19, 0f3F6EE581, 0f3FD774EB, %f18;
	selp.f32 	%f20, %f19, %f17, %p2;
	setp.num.f32 	%p3, %f20, %f20;
	copysign.f32 	%f21, %f1, %f20;
	selp.f32 	%f22, %f21, %f20, %p3;
	add.s64 	%rd7, %rd3, %rd5;
	st.global.f32 	[%rd7], %f22;
	ret;

}


// ===== COMPILED SASS (sm_100) =====

	.target	sm_100

	.elftype	@"ET_EXEC"


//--------------------- .note.nv.tkinfo           --------------------------
	.section	.note.nv.tkinfo,"",@"SHT_NOTE"
	.sectionflags	@"SHF_NOTE_NV_TKINFO"
	.tkinfo
        /*0018*/ 	.word	0x00000002
        /*0030*/ 	.string	""
        /*0030*/ 	.string	"ptxas"
        /*0030*/ 	.string	"Cuda compilation tools, release 13.0, V13.0.88"
        /*0030*/ 	.string	"Build cuda_13.0.r13.0/compiler.36424714_0"
        /*0030*/ 	.string	"-arch sm_100 -m 64 "



//--------------------- .note.nv.cuinfo           --------------------------
	.section	.note.nv.cuinfo,"",@"SHT_NOTE"
	.sectionflags	@"SHF_NOTE_NV_CUINFO"
        /*0018*/ 	.short	0x0002
        /*001a*/ 	.short	0x0064
        /*001c*/ 	.short	0x0082
	.zero		2


//--------------------- .nv.info                  --------------------------
	.section	.nv.info,"",@"SHT_CUDA_INFO"
	.align	4


	//----- nvinfo : EIATTR_REGCOUNT
	.align		4
        /*0000*/ 	.byte	0x04, 0x2f
        /*0002*/ 	.short	(.L_1 - .L_0)
	.align		4
.L_0:
        /*0004*/ 	.word	index@(default_function_kernel)
        /*0008*/ 	.word	0x0000000c


	//----- nvinfo : EIATTR_FRAME_SIZE
	.align		4
.L_1:
        /*000c*/ 	.byte	0x04, 0x11
        /*000e*/ 	.short	(.L_3 - .L_2)
	.align		4
.L_2:
        /*0010*/ 	.word	index@(default_function_kernel)
        /*0014*/ 	.word	0x00000000


	//----- nvinfo : EIATTR_MIN_STACK_SIZE
	.align		4
.L_3:
        /*0018*/ 	.byte	0x04, 0x12
        /*001a*/ 	.short	(.L_5 - .L_4)
	.align		4
.L_4:
        /*001c*/ 	.word	index@(default_function_kernel)
        /*0020*/ 	.word	0x00000000
.L_5:


//--------------------- .nv.compat                --------------------------
	.section	.nv.compat,"",@"SHT_CUDA_COMPAT_INFO"
	.align	4
        /*0000*/ 	.byte	0x02, 0x09, 0x00, 0x00, 0x02, 0x02, 0x01, 0x00, 0x02, 0x05, 0x05, 0x00, 0x03, 0x07, 0x01, 0x01
        /*0010*/ 	.byte	0x02, 0x03, 0x00, 0x00, 0x02, 0x06, 0x01, 0x00, 0x04, 0x0b, 0x08, 0x00, 0x01, 0x00, 0x00, 0x00
        /*0020*/ 	.byte	0x00, 0x00, 0x00, 0x00


//--------------------- .nv.info.default_function_kernel --------------------------
	.section	.nv.info.default_function_kernel,"",@"SHT_CUDA_INFO"
	.sectionflags	@""
	.align	4


	//----- nvinfo : EIATTR_CUDA_API_VERSION
	.align		4
        /*0000*/ 	.byte	0x04, 0x37
        /*0002*/ 	.short	(.L_7 - .L_6)
.L_6:
        /*0004*/ 	.word	0x00000082


	//----- nvinfo : EIATTR_KPARAM_INFO
	.align		4
.L_7:
        /*0008*/ 	.byte	0x04, 0x17
        /*000a*/ 	.short	(.L_9 - .L_8)
.L_8:
        /*000c*/ 	.word	0x00000000
        /*0010*/ 	.short	0x0001
        /*0012*/ 	.short	0x0008
        /*0014*/ 	.byte	0x00, 0xf5, 0x21, 0x00


	//----- nvinfo : EIATTR_KPARAM_INFO
	.align		4
.L_9:
        /*0018*/ 	.byte	0x04, 0x17
        /*001a*/ 	.short	(.L_11 - .L_10)
.L_10:
        /*001c*/ 	.word	0x00000000
        /*0020*/ 	.short	0x0000
        /*0022*/ 	.short	0x0000
        /*0024*/ 	.byte	0x00, 0xf5, 0x21, 0x00


	//----- nvinfo : EIATTR_SPARSE_MMA_MASK
	.align		4
.L_11:
        /*0028*/ 	.byte	0x03, 0x50
        /*002a*/ 	.short	0x0000


	//----- nvinfo : EIATTR_MAXREG_COUNT
	.align		4
        /*002c*/ 	.byte	0x03, 0x1b
        /*002e*/ 	.short	0x00ff


	//----- nvinfo : EIATTR_MERCURY_ISA_VERSION
	.align		4
        /*0030*/ 	.byte	0x03, 0x5f
        /*0032*/ 	.short	0x0101


	//----- nvinfo : EIATTR_VRC_CTA_INIT_COUNT
	.align		4
        /*0034*/ 	.byte	0x02, 0x4a
	.zero		1
	.zero		1


	//----- nvinfo : EIATTR_EXIT_INSTR_OFFSETS
	.align		4
        /*0038*/ 	.byte	0x04, 0x1c
        /*003a*/ 	.short	(.L_13 - .L_12)


	//   ....[0]....
.L_12:
        /*003c*/ 	.word	0x00000240


	//----- nvinfo : EIATTR_MAX_THREADS
	.align		4
.L_13:
        /*0040*/ 	.byte	0x04, 0x05
        /*0042*/ 	.short	(.L_15 - .L_14)
.L_14:
        /*0044*/ 	.word	0x00000015
        /*0048*/ 	.word	0x00000001
        /*004c*/ 	.word	0x00000001


	//----- nvinfo : EIATTR_CBANK_PARAM_SIZE
	.align		4
.L_15:
        /*0050*/ 	.byte	0x03, 0x19
        /*0052*/ 	.short	0x0010


	//----- nvinfo : EIATTR_PARAM_CBANK
	.align		4
        /*0054*/ 	.byte	0x04, 0x0a
        /*0056*/ 	.short	(.L_17 - .L_16)
	.align		4
.L_16:
        /*0058*/ 	.word	index@(.nv.constant0.default_function_kernel)
        /*005c*/ 	.short	0x0380
        /*005e*/ 	.short	0x0010


	//----- nvinfo : EIATTR_SW_WAR
	.align		4
.L_17:
        /*0060*/ 	.byte	0x04, 0x36
        /*0062*/ 	.short	(.L_19 - .L_18)
.L_18:
        /*0064*/ 	.word	0x00000008
.L_19:


//--------------------- .nv.callgraph             --------------------------
	.section	.nv.callgraph,"",@"SHT_CUDA_CALLGRAPH"
	.align	4
	.sectionentsize	8
	.align		4
        /*0000*/ 	.word	0x00000000
	.align		4
        /*0004*/ 	.word	0xffffffff
	.align		4
        /*0008*/ 	.word	0x00000000
	.align		4
        /*000c*/ 	.word	0xfffffffe
	.align		4
        /*0010*/ 	.word	0x00000000
	.align		4
        /*0014*/ 	.word	0xfffffffd
	.align		4
        /*0018*/ 	.word	0x00000000
	.align		4
        /*001c*/ 	.word	0xfffffffc


//--------------------- .text.default_function_kernel --------------------------
	.section	.text.default_function_kernel,"ax",@progbits
	.align	128
        .global         default_function_kernel
        .type           default_function_kernel,@function
        .size           default_function_kernel,(.L_x_1 - default_function_kernel)
        .other          default_function_kernel,@"STO_CUDA_ENTRY STV_DEFAULT"
default_function_kernel:
.text.default_function_kernel:
[----:B------:R-:W-:Y:S01]  /*0000*/  LDC R1, c[0x0][0x37c] ;  /* 0x0000df00ff017b82 */ /* 0x000fe20000000800 */
[----:B------:R-:W0:Y:S07]  /*0010*/  S2R R5, SR_CTAID.X ;  /* 0x0000000000057919 */ /* 0x000e2e0000002500 */
[----:B------:R-:W1:Y:S01]  /*0020*/  LDC.64 R2, c[0x0][0x388] ;  /* 0x0000e200ff027b82 */ /* 0x000e620000000a00 */
[----:B------:R-:W2:Y:S01]  /*0030*/  LDCU.64 UR4, c[0x0][0x358] ;  /* 0x00006b00ff0477ac */ /* 0x000ea20008000a00 */
[----:B------:R-:W0:Y:S02]  /*0040*/  S2R R0, SR_TID.X ;  /* 0x0000000000007919 */ /* 0x000e240000002100 */
[----:B0-----:R-:W-:-:S04]  /*0050*/  IMAD R5, R5, 0x15, R0 ;  /* 0x0000001505057824 */ /* 0x001fc800078e0200 */
[----:B-1----:R-:W-:-:S05]  /*0060*/  IMAD.WIDE.U32 R2, R5, 0x4, R2 ;  /* 0x0000000405027825 */ /* 0x002fca00078e0002 */
[----:B--2---:R0:W2:Y:S01]  /*0070*/  LDG.E.CONSTANT R0, desc[UR4][R2.64] ;  /* 0x0000000402007981 */ /* 0x0040a2000c1e9900 */
[----:B------:R-:W-:Y:S01]  /*0080*/  HFMA2 R7, -RZ, RZ, 1.75, 0 ;  /* 0x3f000000ff077431 */ /* 0x000fe200000001ff */
[----:B0-----:R-:W-:-:S04]  /*0090*/  MOV R3, 0x3d4dd2f7 ;  /* 0x3d4dd2f700037802 */ /* 0x001fc80000000f00 */
[C---:B--2---:R-:W-:Y:S01]  /*00a0*/  FFMA R4, |R0|.reuse, -R7, 0.5 ;  /* 0x3f00000000047423 */ /* 0x044fe20000000a07 */
[C---:B------:R-:W-:Y:S02]  /*00b0*/  FSETP.NEU.AND P1, PT, |R0|.reuse, 1, PT ;  /* 0x3f8000000000780b */ /* 0x040fe40003f2d200 */
[----:B------:R-:W-:Y:S01]  /*00c0*/  FSETP.GT.AND P0, PT, |R0|, 0.56000000238418579102, PT ;  /* 0x3f0f5c290000780b */ /* 0x000fe20003f04200 */
[----:B------:R-:W0:Y:S02]  /*00d0*/  MUFU.RSQ R7, R4 ;  /* 0x0000000400077308 */ /* 0x000e240000001400 */
[----:B0-----:R-:W-:Y:S01]  /*00e0*/  FMUL R6, R4, R7 ;  /* 0x0000000704067220 */ /* 0x001fe20000400000 */
[----:B------:R-:W-:-:S04]  /*00f0*/  FMUL R7, R7, -0.5 ;  /* 0xbf00000007077820 */ /* 0x000fc80000400000 */
[----:B------:R-:W-:-:S04]  /*0100*/  FFMA R7, R6, R7, 0.5 ;  /* 0x3f00000006077423 */ /* 0x000fc80000000007 */
[----:B------:R-:W-:-:S05]  /*0110*/  FFMA R7, R6, R7, R6 ;  /* 0x0000000706077223 */ /* 0x000fca0000000006 */
[----:B------:R-:W-:-:S04]  /*0120*/  FSEL R7, R7, RZ, P1 ;  /* 0x000000ff07077208 */ /* 0x000fc80000800000 */
[----:B------:R-:W-:-:S05]  /*0130*/  FSEL R7, R7, |R0|, P0 ;  /* 0x4000000007077208 */ /* 0x000fca0000000000 */
[----:B------:R-:W-:-:S04]  /*0140*/  FMUL R6, R7, R7 ;  /* 0x0000000707067220 */ /* 0x000fc80000400000 */
[----:B------:R-:W-:-:S04]  /*0150*/  FFMA R3, R6, R3, 0.018773360177874565125 ;  /* 0x3c99ca9706037423 */ /* 0x000fc80000000003 */
[----:B------:R-:W-:-:S04]  /*0160*/  FFMA R3, R6, R3, 0.046769052743911743164 ;  /* 0x3d3f90e806037423 */ /* 0x000fc80000000003 */
[----:B------:R-:W-:-:S04]  /*0170*/  FFMA R3, R6, R3, 0.074823014438152313232 ;  /* 0x3d993ccf06037423 */ /* 0x000fc80000000003 */
[C---:B------:R-:W-:Y:S02]  /*0180*/  FFMA R9, R6.reuse, R3, 0.16667181253433227539 ;  /* 0x3e2aac0406097423 */ /* 0x040fe40000000003 */
[----:B------:R-:W0:Y:S02]  /*0190*/  LDC.64 R2, c[0x0][0x380] ;  /* 0x0000e000ff027b82 */ /* 0x000e240000000a00 */
[----:B------:R-:W-:Y:S01]  /*01a0*/  FMUL R6, R6, R9 ;  /* 0x0000000906067220 */ /* 0x000fe20000400000 */
[----:B------:R-:W-:-:S03]  /*01b0*/  HFMA2 R9, -RZ, RZ, 1.9599609375, 20144 ;  /* 0x3fd774ebff097431 */ /* 0x000fc600000001ff */
[----:B------:R-:W-:-:S04]  /*01c0*/  FFMA R7, R7, R6, R7 ;  /* 0x0000000607077223 */ /* 0x000fc80000000007 */
[----:B------:R-:W-:-:S04]  /*01d0*/  FMUL R4, R7, -2 ;  /* 0xc000000007047820 */ /* 0x000fc80000400000 */
[----:B------:R-:W-:-:S05]  /*01e0*/  @P0 FFMA R7, R9, 0.93318945169448852539, R4 ;  /* 0x3f6ee58109070823 */ /* 0x000fca0000000004 */
[C---:B------:R-:W-:Y:S02]  /*01f0*/  FSETP.NAN.AND P0, PT, R7.reuse, R7, PT ;  /* 0x000000070700720b */ /* 0x040fe40003f08000 */
[----:B------:R-:W-:Y:S01]  /*0200*/  LOP3.LUT R0, R7, 0x80000000, R0, 0xb8, !PT ;  /* 0x8000000007007812 */ /* 0x000fe200078eb800 */
[----:B0-----:R-:W-:-:S03]  /*0210*/  IMAD.WIDE.U32 R2, R5, 0x4, R2 ;  /* 0x0000000405027825 */ /* 0x001fc600078e0002 */
[----:B------:R-:W-:-:S05]  /*0220*/  FSEL R7, R0, R7, !P0 ;  /* 0x0000000700077208 */ /* 0x000fca0004000000 */
[----:B------:R-:W-:Y:S01]  /*0230*/  STG.E desc[UR4][R2.64], R7 ;  /* 0x0000000702007986 */ /* 0x000fe2000c101904 */
[----:B------:R-:W-:Y:S05]  /*0240*/  EXIT ;  /* 0x000000000000794d */ /* 0x000fea0003800000 */
.L_x_0:
[----:B------:R-:W-:-:S00]  /*0250*/  BRA `(.L_x_0) ;  /* 0xfffffffc00fc7947 */ /* 0x000fc0000383ffff */
[----:B------:R-:W-:-:S00]  /*0260*/  NOP ;  /* 0x0000000000007918 */ /* 0x000fc00000000000 */
        /* <DEDUP_REMOVED lines=9> */
.L_x_1:


//--------------------- .nv.shared.reserved.0     --------------------------
	.section	.nv.shared.reserved.0,"aw",@nobits
	.weak		__nv_reservedSMEM_offset_0_alias
	.size		__nv_reservedSMEM_offset_0_alias, 0, 64
	.other		__nv_reservedSMEM_offset_0_alias,@"STO_CUDA_RESERVED_SHARED STV_DEFAULT"
__nv_reservedSMEM_offset_0_alias:
	.zero		0
	.zero		64


//--------------------- .nv.constant0.default_function_kernel --------------------------
	.section	.nv.constant0.default_function_kernel,"a",@progbits
	.sectionflags	@""
	.align	4
.nv.constant0.default_function_kernel:
	.zero		912


//--------------------- SYMBOLS --------------------------

	.type		.nv.reservedSmem.offset0,@object
	.size		.nv.reservedSmem.offset0,0x4
